//
// Generated by NVIDIA NVVM Compiler
//
// Compiler Build ID: CL-36424714
// Cuda compilation tools, release 13.0, V13.0.88
// Based on NVVM 20.0.0
//

.version 9.0
.target sm_100
.address_size 64

	// .globl	_Z9Stencil1DPiS_

.visible .entry _Z9Stencil1DPiS_(
	.param .u64 .ptr .align 1 _Z9Stencil1DPiS__param_0,
	.param .u64 .ptr .align 1 _Z9Stencil1DPiS__param_1
)
{
	.reg .b32 	%r<70>;
	.reg .b64 	%rd<9>;

	ld.param.u64 	%rd1, [_Z9Stencil1DPiS__param_0];
	ld.param.u64 	%rd2, [_Z9Stencil1DPiS__param_1];
	mov.u32 	%r1, %tid.x;
	bar.sync 	0;
	cvta.to.global.u64 	%rd3, %rd1;
	mul.wide.u32 	%rd4, %r1, 4;
	add.s64 	%rd5, %rd3, %rd4;
	ld.global.u32 	%r2, [%rd5];
	ld.global.u32 	%r3, [%rd5+4];
	add.s32 	%r4, %r3, %r2;
	ld.global.u32 	%r5, [%rd5+8];
	add.s32 	%r6, %r5, %r4;
	ld.global.u32 	%r7, [%rd5+12];
	add.s32 	%r8, %r7, %r6;
	ld.global.u32 	%r9, [%rd5+16];
	add.s32 	%r10, %r9, %r8;
	ld.global.u32 	%r11, [%rd5+20];
	add.s32 	%r12, %r11, %r10;
	ld.global.u32 	%r13, [%rd5+24];
	add.s32 	%r14, %r13, %r12;
	ld.global.u32 	%r15, [%rd5+28];
	add.s32 	%r16, %r15, %r14;
	ld.global.u32 	%r17, [%rd5+32];
	add.s32 	%r18, %r17, %r16;
	ld.global.u32 	%r19, [%rd5+36];
	add.s32 	%r20, %r19, %r18;
	ld.global.u32 	%r21, [%rd5+40];
	add.s32 	%r22, %r21, %r20;
	ld.global.u32 	%r23, [%rd5+44];
	add.s32 	%r24, %r23, %r22;
	ld.global.u32 	%r25, [%rd5+48];
	add.s32 	%r26, %r25, %r24;
	ld.global.u32 	%r27, [%rd5+52];
	add.s32 	%r28, %r27, %r26;
	ld.global.u32 	%r29, [%rd5+56];
	add.s32 	%r30, %r29, %r28;
	ld.global.u32 	%r31, [%rd5+60];
	add.s32 	%r32, %r31, %r30;
	ld.global.u32 	%r33, [%rd5+64];
	add.s32 	%r34, %r33, %r32;
	ld.global.u32 	%r35, [%rd5+68];
	add.s32 	%r36, %r35, %r34;
	ld.global.u32 	%r37, [%rd5+72];
	add.s32 	%r38, %r37, %r36;
	ld.global.u32 	%r39, [%rd5+76];
	add.s32 	%r40, %r39, %r38;
	ld.global.u32 	%r41, [%rd5+80];
	add.s32 	%r42, %r41, %r40;
	ld.global.u32 	%r43, [%rd5+84];
	add.s32 	%r44, %r43, %r42;
	ld.global.u32 	%r45, [%rd5+88];
	add.s32 	%r46, %r45, %r44;
	ld.global.u32 	%r47, [%rd5+92];
	add.s32 	%r48, %r47, %r46;
	ld.global.u32 	%r49, [%rd5+96];
	add.s32 	%r50, %r49, %r48;
	ld.global.u32 	%r51, [%rd5+100];
	add.s32 	%r52, %r51, %r50;
	ld.global.u32 	%r53, [%rd5+104];
	add.s32 	%r54, %r53, %r52;
	ld.global.u32 	%r55, [%rd5+108];
	add.s32 	%r56, %r55, %r54;
	ld.global.u32 	%r57, [%rd5+112];
	add.s32 	%r58, %r57, %r56;
	ld.global.u32 	%r59, [%rd5+116];
	add.s32 	%r60, %r59, %r58;
	ld.global.u32 	%r61, [%rd5+120];
	add.s32 	%r62, %r61, %r60;
	ld.global.u32 	%r63, [%rd5+124];
	add.s32 	%r64, %r63, %r62;
	ld.global.u32 	%r65, [%rd5+128];
	add.s32 	%r66, %r65, %r64;
	cvta.to.global.u64 	%rd6, %rd2;
	mov.u32 	%r67, %ntid.x;
	mov.u32 	%r68, %ctaid.x;
	mad.lo.s32 	%r69, %r67, %r68, %r1;
	mul.wide.u32 	%rd7, %r69, 4;
	add.s64 	%rd8, %rd6, %rd7;
	st.global.u32 	[%rd8], %r66;
	ret;

}


// ===== COMPILED SASS (sm_100) =====

	.target	sm_100

	.elftype	@"ET_EXEC"


//--------------------- .note.nv.tkinfo           --------------------------
	.section	.note.nv.tkinfo,"",@"SHT_NOTE"
	.sectionflags	@"SHF_NOTE_NV_TKINFO"
	.tkinfo
        /*0018*/ 	.word	0x00000002
        /*0030*/ 	.string	""
        /*0030*/ 	.string	"ptxas"
        /*0030*/ 	.string	"Cuda compilation tools, release 13.0, V13.0.88"
        /*0030*/ 	.string	"Build cuda_13.0.r13.0/compiler.36424714_0"
        /*0030*/ 	.string	"-arch sm_100 -m 64 "



//--------------------- .note.nv.cuinfo           --------------------------
	.section	.note.nv.cuinfo,"",@"SHT_NOTE"
	.sectionflags	@"SHF_NOTE_NV_CUINFO"
        /*0018*/ 	.short	0x0002
        /*001a*/ 	.short	0x0064
        /*001c*/ 	.short	0x0082
	.zero		2


//--------------------- .nv.info                  --------------------------
	.section	.nv.info,"",@"SHT_CUDA_INFO"
	.align	4


	//----- nvinfo : EIATTR_REGCOUNT
	.align		4
        /*0000*/ 	.byte	0x04, 0x2f
        /*0002*/ 	.short	(.L_1 - .L_0)
	.align		4
.L_0:
        /*0004*/ 	.word	index@(_Z9Stencil1DPiS_)
        /*0008*/ 	.word	0x0000001d


	//----- nvinfo : EIATTR_FRAME_SIZE
	.align		4
.L_1:
        /*000c*/ 	.byte	0x04, 0x11
        /*000e*/ 	.short	(.L_3 - .L_2)
	.align		4
.L_2:
        /*0010*/ 	.word	index@(_Z9Stencil1DPiS_)
        /*0014*/ 	.word	0x00000000


	//----- nvinfo : EIATTR_MIN_STACK_SIZE
	.align		4
.L_3:
        /*0018*/ 	.byte	0x04, 0x12
        /*001a*/ 	.short	(.L_5 - .L_4)
	.align		4
.L_4:
        /*001c*/ 	.word	index@(_Z9Stencil1DPiS_)
        /*0020*/ 	.word	0x00000000
.L_5:


//--------------------- .nv.compat                --------------------------
	.section	.nv.compat,"",@"SHT_CUDA_COMPAT_INFO"
	.align	4
        /*0000*/ 	.byte	0x02, 0x09, 0x00, 0x00, 0x02, 0x02, 0x01, 0x00, 0x02, 0x05, 0x05, 0x00, 0x03, 0x07, 0x01, 0x01
        /*0010*/ 	.byte	0x02, 0x03, 0x00, 0x00, 0x02, 0x06, 0x01, 0x00, 0x04, 0x0b, 0x08, 0x00, 0x09, 0x00, 0x00, 0x00
        /*0020*/ 	.byte	0x00, 0x00, 0x00, 0x00


//--------------------- .nv.info._Z9Stencil1DPiS_ --------------------------
	.section	.nv.info._Z9Stencil1DPiS_,"",@"SHT_CUDA_INFO"
	.sectionflags	@""
	.align	4


	//----- nvinfo : EIATTR_CUDA_API_VERSION
	.align		4
        /*0000*/ 	.byte	0x04, 0x37
        /*0002*/ 	.short	(.L_7 - .L_6)
.L_6:
        /*0004*/ 	.word	0x00000082


	//----- nvinfo : EIATTR_KPARAM_INFO
	.align		4
.L_7:
        /*0008*/ 	.byte	0x04, 0x17
        /*000a*/ 	.short	(.L_9 - .L_8)
.L_8:
        /*000c*/ 	.word	0x00000000
        /*0010*/ 	.short	0x0001
        /*0012*/ 	.short	0x0008
        /*0014*/ 	.byte	0x00, 0xf5, 0x21, 0x00


	//----- nvinfo : EIATTR_KPARAM_INFO
	.align		4
.L_9:
        /*0018*/ 	.byte	0x04, 0x17
        /*001a*/ 	.short	(.L_11 - .L_10)
.L_10:
        /*001c*/ 	.word	0x00000000
        /*0020*/ 	.short	0x0000
        /*0022*/ 	.short	0x0000
        /*0024*/ 	.byte	0x00, 0xf5, 0x21, 0x00


	//----- nvinfo : EIATTR_SPARSE_MMA_MASK
	.align		4
.L_11:
        /*0028*/ 	.byte	0x03, 0x50
        /*002a*/ 	.short	0x0000


	//----- nvinfo : EIATTR_MAXREG_COUNT
	.align		4
        /*002c*/ 	.byte	0x03, 0x1b
        /*002e*/ 	.short	0x00ff


	//----- nvinfo : EIATTR_NUM_BARRIERS
	.align		4
        /*0030*/ 	.byte	0x02, 0x4c
        /*0032*/ 	.byte	0x01
	.zero		1


	//----- nvinfo : EIATTR_MERCURY_ISA_VERSION
	.align		4
        /*0034*/ 	.byte	0x03, 0x5f
        /*0036*/ 	.short	0x0101


	//----- nvinfo : EIATTR_VRC_CTA_INIT_COUNT
	.align		4
        /*0038*/ 	.byte	0x02, 0x4a
	.zero		1
	.zero		1


	//----- nvinfo : EIATTR_EXIT_INSTR_OFFSETS
	.align		4
        /*003c*/ 	.byte	0x04, 0x1c
        /*003e*/ 	.short	(.L_13 - .L_12)


	//   ....[0]....
.L_12:
        /*0040*/ 	.word	0x000003d0


	//----- nvinfo : EIATTR_CBANK_PARAM_SIZE
	.align		4
.L_13:
        /*0044*/ 	.byte	0x03, 0x19
        /*0046*/ 	.short	0x0010


	//----- nvinfo : EIATTR_PARAM_CBANK
	.align		4
        /*0048*/ 	.byte	0x04, 0x0a
        /*004a*/ 	.short	(.L_15 - .L_14)
	.align		4
.L_14:
        /*004c*/ 	.word	index@(.nv.constant0._Z9Stencil1DPiS_)
        /*0050*/ 	.short	0x0380
        /*0052*/ 	.short	0x0010


	//----- nvinfo : EIATTR_SW_WAR
	.align		4
.L_15:
        /*0054*/ 	.byte	0x04, 0x36
        /*0056*/ 	.short	(.L_17 - .L_16)
.L_16:
        /*0058*/ 	.word	0x00000008
.L_17:


//--------------------- .nv.callgraph             --------------------------
	.section	.nv.callgraph,"",@"SHT_CUDA_CALLGRAPH"
	.align	4
	.sectionentsize	8
	.align		4
        /*0000*/ 	.word	0x00000000
	.align		4
        /*0004*/ 	.word	0xffffffff
	.align		4
        /*0008*/ 	.word	0x00000000
	.align		4
        /*000c*/ 	.word	0xfffffffe
	.align		4
        /*0010*/ 	.word	0x00000000
	.align		4
        /*0014*/ 	.word	0xfffffffd
	.align		4
        /*0018*/ 	.word	0x00000000
	.align		4
        /*001c*/ 	.word	0xfffffffc


//--------------------- .text._Z9Stencil1DPiS_    --------------------------
	.section	.text._Z9Stencil1DPiS_,"ax",@progbits
	.align	128
        .global         _Z9Stencil1DPiS_
        .type           _Z9Stencil1DPiS_,@function
        .size           _Z9Stencil1DPiS_,(.L_x_1 - _Z9Stencil1DPiS_)
        .other          _Z9Stencil1DPiS_,@"STO_CUDA_ENTRY STV_DEFAULT"
_Z9Stencil1DPiS_:
.text._Z9Stencil1DPiS_:
[----:B------:R-:W-:Y:S01]  /*0000*/  LDC R1, c[0x0][0x37c] ;  /* 0x0000df00ff017b82 */ /* 0x000fe20000000800 */
[----:B------:R-:W0:Y:S07]  /*0010*/  S2R R0, SR_TID.X ;  /* 0x0000000000007919 */ /* 0x000e2e0000002100 */
[----:B------:R-:W0:Y:S01]  /*0020*/  LDC.64 R2, c[0x0][0x380] ;  /* 0x0000e000ff027b82 */ /* 0x000e220000000a00 */
[----:B------:R-:W1:Y:S01]  /*0030*/  LDCU.64 UR4, c[0x0][0x358] ;  /* 0x00006b00ff0477ac */ /* 0x000e620008000a00 */
[----:B0-----:R-:W-:-:S06]  /*0040*/  IMAD.WIDE.U32 R2, R0, 0x4, R2 ;  /* 0x0000000400027825 */ /* 0x001fcc00078e0002 */
[----:B------:R-:W-:Y:S06]  /*0050*/  BAR.SYNC.DEFER_BLOCKING 0x0 ;  /* 0x0000000000007b1d */ /* 0x000fec0000010000 */
[----:B-1----:R-:W2:Y:S04]  /*0060*/  LDG.E R6, desc[UR4][R2.64] ;  /* 0x0000000402067981 */ /* 0x002ea8000c1e1900 */
[----:B------:R-:W2:Y:S04]  /*0070*/  LDG.E R7, desc[UR4][R2.64+0x4] ;  /* 0x0000040402077981 */ /* 0x000ea8000c1e1900 */
[----:B------:R-:W2:Y:S04]  /*0080*/  LDG.E R8, desc[UR4][R2.64+0x8] ;  /* 0x0000080402087981 */ /* 0x000ea8000c1e1900 */
[----:B------:R-:W3:Y:S04]  /*0090*/  LDG.E R9, desc[UR4][R2.64+0xc] ;  /* 0x00000c0402097981 */ /* 0x000ee8000c1e1900 */
[----:B------:R-:W3:Y:S04]  /*00a0*/  LDG.E R24, desc[UR4][R2.64+0x10] ;  /* 0x0000100402187981 */ /* 0x000ee8000c1e1900 */
[----:B------:R-:W4:Y:S04]  /*00b0*/  LDG.E R11, desc[UR4][R2.64+0x14] ;  /* 0x00001404020b7981 */ /* 0x000f28000c1e1900 */
[----:B------:R-:W4:Y:S04]  /*00c0*/  LDG.E R12, desc[UR4][R2.64+0x18] ;  /* 0x00001804020c7981 */ /* 0x000f28000c1e1900 */
[----:B------:R-:W5:Y:S04]  /*00d0*/  LDG.E R20, desc[UR4][R2.64+0x1c] ;  /* 0x00001c0402147981 */ /* 0x000f68000c1e1900 */
        /* <DEDUP_REMOVED lines=13> */
[----:B------:R-:W5:Y:S01]  /*01b0*/  LDG.E R25, desc[UR4][R2.64+0x74] ;  /* 0x0000740402197981 */ /* 0x000f62000c1e1900 */
[----:B--2---:R-:W-:-:S03]  /*01c0*/  IADD3 R8, PT, PT, R8, R7, R6 ;  /* 0x0000000708087210 */ /* 0x004fc60007ffe006 */
[----:B------:R-:W2:Y:S04]  /*01d0*/  LDG.E R6, desc[UR4][R2.64+0x54] ;  /* 0x0000540402067981 */ /* 0x000ea8000c1e1900 */
[----:B------:R-:W2:Y:S01]  /*01e0*/  LDG.E R7, desc[UR4][R2.64+0x58] ;  /* 0x0000580402077981 */ /* 0x000ea2000c1e1900 */
[----:B---3--:R-:W-:-:S03]  /*01f0*/  IADD3 R24, PT, PT, R24, R9, R8 ;  /* 0x0000000918187210 */ /* 0x008fc60007ffe008 */
[----:B------:R-:W3:Y:S04]  /*0200*/  LDG.E R8, desc[UR4][R2.64+0x5c] ;  /* 0x00005c0402087981 */ /* 0x000ee8000c1e1900 */
[----:B------:R-:W3:Y:S01]  /*0210*/  LDG.E R9, desc[UR4][R2.64+0x60] ;  /* 0x0000600402097981 */ /* 0x000ee2000c1e1900 */
[----:B----4-:R-:W-:-:S03]  /*0220*/  IADD3 R24, PT, PT, R12, R11, R24 ;  /* 0x0000000b0c187210 */ /* 0x010fc60007ffe018 */
[----:B------:R-:W4:Y:S04]  /*0230*/  LDG.E R12, desc[UR4][R2.64+0x64] ;  /* 0x00006404020c7981 */ /* 0x000f28000c1e1900 */
[----:B------:R-:W4:Y:S01]  /*0240*/  LDG.E R11, desc[UR4][R2.64+0x68] ;  /* 0x00006804020b7981 */ /* 0x000f22000c1e1900 */
[----:B-----5:R-:W-:-:S03]  /*0250*/  IADD3 R24, PT, PT, R21, R20, R24 ;  /* 0x0000001415187210 */ /* 0x020fc60007ffe018 */
[----:B------:R-:W5:Y:S04]  /*0260*/  LDG.E R21, desc[UR4][R2.64+0x6c] ;  /* 0x00006c0402157981 */ /* 0x000f68000c1e1900 */
[----:B------:R-:W5:Y:S01]  /*0270*/  LDG.E R20, desc[UR4][R2.64+0x70] ;  /* 0x0000700402147981 */ /* 0x000f62000c1e1900 */
[----:B------:R-:W-:-:S03]  /*0280*/  IADD3 R26, PT, PT, R23, R22, R24 ;  /* 0x00000016171a7210 */ /* 0x000fc60007ffe018 */
[----:B------:R-:W5:Y:S04]  /*0290*/  LDG.E R24, desc[UR4][R2.64+0x78] ;  /* 0x0000780402187981 */ /* 0x000f68000c1e1900 */
[----:B------:R-:W5:Y:S04]  /*02a0*/  LDG.E R22, desc[UR4][R2.64+0x7c] ;  /* 0x00007c0402167981 */ /* 0x000f68000c1e1900 */
[----:B------:R-:W5:Y:S01]  /*02b0*/  LDG.E R23, desc[UR4][R2.64+0x80] ;  /* 0x0000800402177981 */ /* 0x000f62000c1e1900 */
[----:B------:R-:W-:Y:S02]  /*02c0*/  IADD3 R18, PT, PT, R18, R19, R26 ;  /* 0x0000001312127210 */ /* 0x000fe40007ffe01a */
[----:B------:R-:W0:Y:S02]  /*02d0*/  S2R R19, SR_CTAID.X ;  /* 0x0000000000137919 */ /* 0x000e240000002500 */
[----:B------:R-:W-:-:S04]  /*02e0*/  IADD3 R10, PT, PT, R17, R10, R18 ;  /* 0x0000000a110a7210 */ /* 0x000fc80007ffe012 */
[----:B------:R-:W-:Y:S01]  /*02f0*/  IADD3 R10, PT, PT, R15, R16, R10 ;  /* 0x000000100f0a7210 */ /* 0x000fe20007ffe00a */
[----:B------:R-:W0:Y:S03]  /*0300*/  LDCU UR6, c[0x0][0x360] ;  /* 0x00006c00ff0677ac */ /* 0x000e260008000800 */
[----:B------:R-:W-:Y:S02]  /*0310*/  IADD3 R10, PT, PT, R13, R14, R10 ;  /* 0x0000000e0d0a7210 */ /* 0x000fe40007ffe00a */
[----:B------:R-:W1:Y:S02]  /*0320*/  LDC.64 R14, c[0x0][0x388] ;  /* 0x0000e200ff0e7b82 */ /* 0x000e640000000a00 */
[----:B------:R-:W-:Y:S01]  /*0330*/  IADD3 R4, PT, PT, R5, R4, R10 ;  /* 0x0000000405047210 */ /* 0x000fe20007ffe00a */
[----:B0-----:R-:W-:-:S04]  /*0340*/  IMAD R19, R19, UR6, R0 ;  /* 0x0000000613137c24 */ /* 0x001fc8000f8e0200 */
[----:B-1----:R-:W-:Y:S01]  /*0350*/  IMAD.WIDE.U32 R14, R19, 0x4, R14 ;  /* 0x00000004130e7825 */ /* 0x002fe200078e000e */
[----:B--2---:R-:W-:-:S04]  /*0360*/  IADD3 R4, PT, PT, R7, R6, R4 ;  /* 0x0000000607047210 */ /* 0x004fc80007ffe004 */
[----:B---3--:R-:W-:-:S04]  /*0370*/  IADD3 R4, PT, PT, R9, R8, R4 ;  /* 0x0000000809047210 */ /* 0x008fc80007ffe004 */
[----:B----4-:R-:W-:-:S04]  /*0380*/  IADD3 R4, PT, PT, R11, R12, R4 ;  /* 0x0000000c0b047210 */ /* 0x010fc80007ffe004 */
[----:B-----5:R-:W-:-:S04]  /*0390*/  IADD3 R4, PT, PT, R20, R21, R4 ;  /* 0x0000001514047210 */ /* 0x020fc80007ffe004 */
[----:B------:R-:W-:-:S04]  /*03a0*/  IADD3 R4, PT, PT, R24, R25, R4 ;  /* 0x0000001918047210 */ /* 0x000fc80007ffe004 */
[----:B------:R-:W-:-:S05]  /*03b0*/  IADD3 R23, PT, PT, R23, R22, R4 ;  /* 0x0000001617177210 */ /* 0x000fca0007ffe004 */
[----:B------:R-:W-:Y:S01]  /*03c0*/  STG.E desc[UR4][R14.64], R23 ;  /* 0x000000170e007986 */ /* 0x000fe2000c101904 */
[----:B------:R-:W-:Y:S05]  /*03d0*/  EXIT ;  /* 0x000000000000794d */ /* 0x000fea0003800000 */
.L_x_0:
[----:B------:R-:W-:-:S00]  /*03e0*/  BRA `(.L_x_0) ;  /* 0xfffffffc00fc7947 */ /* 0x000fc0000383ffff */
[----:B------:R-:W-:-:S00]  /*03f0*/  NOP ;  /* 0x0000000000007918 */ /* 0x000fc00000000000 */
        /* <DEDUP_REMOVED lines=8> */
.L_x_1:


//--------------------- .nv.shared.reserved.0     --------------------------
	.section	.nv.shared.reserved.0,"aw",@nobits
	.weak		__nv_reservedSMEM_offset_0_alias
	.size		__nv_reservedSMEM_offset_0_alias, 0, 64
	.other		__nv_reservedSMEM_offset_0_alias,@"STO_CUDA_RESERVED_SHARED STV_DEFAULT"
__nv_reservedSMEM_offset_0_alias:
	.zero		0
	.zero		64


//--------------------- .nv.constant0._Z9Stencil1DPiS_ --------------------------
	.section	.nv.constant0._Z9Stencil1DPiS_,"a",@progbits
	.sectionflags	@""
	.align	4
.nv.constant0._Z9Stencil1DPiS_:
	.zero		912


//--------------------- SYMBOLS --------------------------

	.type		.nv.reservedSmem.offset0,@object
	.size		.nv.reservedSmem.offset0,0x4
